//
// Generated by NVIDIA NVVM Compiler
//
// Compiler Build ID: CL-36424714
// Cuda compilation tools, release 13.0, V13.0.88
// Based on NVVM 20.0.0
//

.version 9.0
.target sm_100
.address_size 64

	// .globl	_Z16TestStoreStripedPi
.global .align 1 .b8 _ZN34_INTERNAL_3f04bff7_4_k_cu_d5b4bb454cuda3std3__45__cpo5beginE[1];
.global .align 1 .b8 _ZN34_INTERNAL_3f04bff7_4_k_cu_d5b4bb454cuda3std3__45__cpo3endE[1];
.global .align 1 .b8 _ZN34_INTERNAL_3f04bff7_4_k_cu_d5b4bb454cuda3std3__45__cpo6cbeginE[1];
.global .align 1 .b8 _ZN34_INTERNAL_3f04bff7_4_k_cu_d5b4bb454cuda3std3__45__cpo4cendE[1];
.global .align 1 .b8 _ZN34_INTERNAL_3f04bff7_4_k_cu_d5b4bb454cuda3std3__45__cpo6rbeginE[1];
.global .align 1 .b8 _ZN34_INTERNAL_3f04bff7_4_k_cu_d5b4bb454cuda3std3__45__cpo4rendE[1];
.global .align 1 .b8 _ZN34_INTERNAL_3f04bff7_4_k_cu_d5b4bb454cuda3std3__45__cpo7crbeginE[1];
.global .align 1 .b8 _ZN34_INTERNAL_3f04bff7_4_k_cu_d5b4bb454cuda3std3__45__cpo5crendE[1];
.global .align 1 .b8 _ZN34_INTERNAL_3f04bff7_4_k_cu_d5b4bb454cuda3std3__436_GLOBAL__N__3f04bff7_4_k_cu_d5b4bb456ignoreE[1];
.global .align 1 .b8 _ZN34_INTERNAL_3f04bff7_4_k_cu_d5b4bb454cuda3std3__419piecewise_constructE[1];
.global .align 1 .b8 _ZN34_INTERNAL_3f04bff7_4_k_cu_d5b4bb454cuda3std3__48in_placeE[1];
.global .align 1 .b8 _ZN34_INTERNAL_3f04bff7_4_k_cu_d5b4bb454cuda3std3__420unreachable_sentinelE[1];
.global .align 1 .b8 _ZN34_INTERNAL_3f04bff7_4_k_cu_d5b4bb454cuda3std3__47nulloptE[1];
.global .align 1 .b8 _ZN34_INTERNAL_3f04bff7_4_k_cu_d5b4bb454cuda3std3__48unexpectE[1];
.global .align 1 .b8 _ZN34_INTERNAL_3f04bff7_4_k_cu_d5b4bb454cuda3std6ranges3__45__cpo4swapE[1];
.global .align 1 .b8 _ZN34_INTERNAL_3f04bff7_4_k_cu_d5b4bb454cuda3std6ranges3__45__cpo9iter_moveE[1];
.global .align 1 .b8 _ZN34_INTERNAL_3f04bff7_4_k_cu_d5b4bb454cuda3std6ranges3__45__cpo5beginE[1];
.global .align 1 .b8 _ZN34_INTERNAL_3f04bff7_4_k_cu_d5b4bb454cuda3std6ranges3__45__cpo3endE[1];
.global .align 1 .b8 _ZN34_INTERNAL_3f04bff7_4_k_cu_d5b4bb454cuda3std6ranges3__45__cpo6cbeginE[1];
.global .align 1 .b8 _ZN34_INTERNAL_3f04bff7_4_k_cu_d5b4bb454cuda3std6ranges3__45__cpo4cendE[1];
.global .align 1 .b8 _ZN34_INTERNAL_3f04bff7_4_k_cu_d5b4bb454cuda3std6ranges3__45__cpo7advanceE[1];
.global .align 1 .b8 _ZN34_INTERNAL_3f04bff7_4_k_cu_d5b4bb454cuda3std6ranges3__45__cpo9iter_swapE[1];
.global .align 1 .b8 _ZN34_INTERNAL_3f04bff7_4_k_cu_d5b4bb454cuda3std6ranges3__45__cpo4nextE[1];
.global .align 1 .b8 _ZN34_INTERNAL_3f04bff7_4_k_cu_d5b4bb454cuda3std6ranges3__45__cpo4prevE[1];
.global .align 1 .b8 _ZN34_INTERNAL_3f04bff7_4_k_cu_d5b4bb454cuda3std6ranges3__45__cpo4dataE[1];
.global .align 1 .b8 _ZN34_INTERNAL_3f04bff7_4_k_cu_d5b4bb454cuda3std6ranges3__45__cpo5cdataE[1];
.global .align 1 .b8 _ZN34_INTERNAL_3f04bff7_4_k_cu_d5b4bb454cuda3std6ranges3__45__cpo4sizeE[1];
.global .align 1 .b8 _ZN34_INTERNAL_3f04bff7_4_k_cu_d5b4bb454cuda3std6ranges3__45__cpo5ssizeE[1];
.global .align 1 .b8 _ZN34_INTERNAL_3f04bff7_4_k_cu_d5b4bb454cuda3std6ranges3__45__cpo8distanceE[1];
.global .align 1 .b8 _ZN34_INTERNAL_3f04bff7_4_k_cu_d5b4bb456thrust24THRUST_300001_SM_1000_NS6system6detail10sequential3seqE[1];
.global .align 1 .b8 _ZN34_INTERNAL_3f04bff7_4_k_cu_d5b4bb456thrust24THRUST_300001_SM_1000_NS12placeholders2_1E[1];
.global .align 1 .b8 _ZN34_INTERNAL_3f04bff7_4_k_cu_d5b4bb456thrust24THRUST_300001_SM_1000_NS12placeholders2_2E[1];
.global .align 1 .b8 _ZN34_INTERNAL_3f04bff7_4_k_cu_d5b4bb456thrust24THRUST_300001_SM_1000_NS12placeholders2_3E[1];
.global .align 1 .b8 _ZN34_INTERNAL_3f04bff7_4_k_cu_d5b4bb456thrust24THRUST_300001_SM_1000_NS12placeholders2_4E[1];
.global .align 1 .b8 _ZN34_INTERNAL_3f04bff7_4_k_cu_d5b4bb456thrust24THRUST_300001_SM_1000_NS12placeholders2_5E[1];
.global .align 1 .b8 _ZN34_INTERNAL_3f04bff7_4_k_cu_d5b4bb456thrust24THRUST_300001_SM_1000_NS12placeholders2_6E[1];
.global .align 1 .b8 _ZN34_INTERNAL_3f04bff7_4_k_cu_d5b4bb456thrust24THRUST_300001_SM_1000_NS12placeholders2_7E[1];
.global .align 1 .b8 _ZN34_INTERNAL_3f04bff7_4_k_cu_d5b4bb456thrust24THRUST_300001_SM_1000_NS12placeholders2_8E[1];
.global .align 1 .b8 _ZN34_INTERNAL_3f04bff7_4_k_cu_d5b4bb456thrust24THRUST_300001_SM_1000_NS12placeholders2_9E[1];
.global .align 1 .b8 _ZN34_INTERNAL_3f04bff7_4_k_cu_d5b4bb456thrust24THRUST_300001_SM_1000_NS12placeholders3_10E[1];

.visible .entry _Z16TestStoreStripedPi(
	.param .u64 .ptr .align 1 _Z16TestStoreStripedPi_param_0
)
{


	ret;

}
	// .globl	_Z22BlockedToStripedKernelPi
.visible .entry _Z22BlockedToStripedKernelPi(
	.param .u64 .ptr .align 1 _Z22BlockedToStripedKernelPi_param_0
)
{


	ret;

}
	// .globl	_ZN3cub18CUB_300001_SM_10006detail11EmptyKernelIvEEvv
.visible .entry _ZN3cub18CUB_300001_SM_10006detail11EmptyKernelIvEEvv()
{


	ret;

}


// ===== COMPILED SASS (sm_100) =====

	.target	sm_100

	.elftype	@"ET_EXEC"


//--------------------- .note.nv.tkinfo           --------------------------
	.section	.note.nv.tkinfo,"",@"SHT_NOTE"
	.sectionflags	@"SHF_NOTE_NV_TKINFO"
	.tkinfo
        /*0018*/ 	.word	0x00000002
        /*0030*/ 	.string	""
        /*0030*/ 	.string	"ptxas"
        /*0030*/ 	.string	"Cuda compilation tools, release 13.0, V13.0.88"
        /*0030*/ 	.string	"Build cuda_13.0.r13.0/compiler.36424714_0"
        /*0030*/ 	.string	"-arch sm_100 -m 64 "



//--------------------- .note.nv.cuinfo           --------------------------
	.section	.note.nv.cuinfo,"",@"SHT_NOTE"
	.sectionflags	@"SHF_NOTE_NV_CUINFO"
        /*0018*/ 	.short	0x0002
        /*001a*/ 	.short	0x0064
        /*001c*/ 	.short	0x0082
	.zero		2


//--------------------- .nv.info                  --------------------------
	.section	.nv.info,"",@"SHT_CUDA_INFO"
	.align	4


	//----- nvinfo : EIATTR_REGCOUNT
	.align		4
        /*0000*/ 	.byte	0x04, 0x2f
        /*0002*/ 	.short	(.L_41 - .L_40)
	.align		4
.L_40:
        /*0004*/ 	.word	index@(_Z16TestStoreStripedPi)
        /*0008*/ 	.word	0x00000004


	//----- nvinfo : EIATTR_FRAME_SIZE
	.align		4
.L_41:
        /*000c*/ 	.byte	0x04, 0x11
        /*000e*/ 	.short	(.L_43 - .L_42)
	.align		4
.L_42:
        /*0010*/ 	.word	index@(_Z16TestStoreStripedPi)
        /*0014*/ 	.word	0x00000000


	//----- nvinfo : EIATTR_REGCOUNT
	.align		4
.L_43:
        /*0018*/ 	.byte	0x04, 0x2f
        /*001a*/ 	.short	(.L_45 - .L_44)
	.align		4
.L_44:
        /*001c*/ 	.word	index@(_Z22BlockedToStripedKernelPi)
        /*0020*/ 	.word	0x00000004


	//----- nvinfo : EIATTR_FRAME_SIZE
	.align		4
.L_45:
        /*0024*/ 	.byte	0x04, 0x11
        /*0026*/ 	.short	(.L_47 - .L_46)
	.align		4
.L_46:
        /*0028*/ 	.word	index@(_Z22BlockedToStripedKernelPi)
        /*002c*/ 	.word	0x00000000


	//----- nvinfo : EIATTR_REGCOUNT
	.align		4
.L_47:
        /*0030*/ 	.byte	0x04, 0x2f
        /*0032*/ 	.short	(.L_49 - .L_48)
	.align		4
.L_48:
        /*0034*/ 	.word	index@(_ZN3cub18CUB_300001_SM_10006detail11EmptyKernelIvEEvv)
        /*0038*/ 	.word	0x00000004


	//----- nvinfo : EIATTR_FRAME_SIZE
	.align		4
.L_49:
        /*003c*/ 	.byte	0x04, 0x11
        /*003e*/ 	.short	(.L_51 - .L_50)
	.align		4
.L_50:
        /*0040*/ 	.word	index@(_ZN3cub18CUB_300001_SM_10006detail11EmptyKernelIvEEvv)
        /*0044*/ 	.word	0x00000000


	//----- nvinfo : EIATTR_MIN_STACK_SIZE
	.align		4
.L_51:
        /*0048*/ 	.byte	0x04, 0x12
        /*004a*/ 	.short	(.L_53 - .L_52)
	.align		4
.L_52:
        /*004c*/ 	.word	index@(_ZN3cub18CUB_300001_SM_10006detail11EmptyKernelIvEEvv)
        /*0050*/ 	.word	0x00000000


	//----- nvinfo : EIATTR_MIN_STACK_SIZE
	.align		4
.L_53:
        /*0054*/ 	.byte	0x04, 0x12
        /*0056*/ 	.short	(.L_55 - .L_54)
	.align		4
.L_54:
        /*0058*/ 	.word	index@(_Z22BlockedToStripedKernelPi)
        /*005c*/ 	.word	0x00000000


	//----- nvinfo : EIATTR_MIN_STACK_SIZE
	.align		4
.L_55:
        /*0060*/ 	.byte	0x04, 0x12
        /*0062*/ 	.short	(.L_57 - .L_56)
	.align		4
.L_56:
        /*0064*/ 	.word	index@(_Z16TestStoreStripedPi)
        /*0068*/ 	.word	0x00000000
.L_57:


//--------------------- .nv.compat                --------------------------
	.section	.nv.compat,"",@"SHT_CUDA_COMPAT_INFO"
	.align	4
        /*0000*/ 	.byte	0x02, 0x09, 0x00, 0x00, 0x02, 0x02, 0x01, 0x00, 0x02, 0x05, 0x05, 0x00, 0x03, 0x07, 0x01, 0x01
        /*0010*/ 	.byte	0x02, 0x03, 0x00, 0x00, 0x02, 0x06, 0x01, 0x00, 0x04, 0x0b, 0x08, 0x00, 0x09, 0x00, 0x00, 0x00
        /*0020*/ 	.byte	0x00, 0x00, 0x00, 0x00


//--------------------- .nv.info._ZN3cub18CUB_300001_SM_10006detail11EmptyKernelIvEEvv --------------------------
	.section	.nv.info._ZN3cub18CUB_300001_SM_10006detail11EmptyKernelIvEEvv,"",@"SHT_CUDA_INFO"
	.sectionflags	@""
	.align	4


	//----- nvinfo : EIATTR_CUDA_API_VERSION
	.align		4
        /*0000*/ 	.byte	0x04, 0x37
        /*0002*/ 	.short	(.L_59 - .L_58)
.L_58:
        /*0004*/ 	.word	0x00000082


	//----- nvinfo : EIATTR_SPARSE_MMA_MASK
	.align		4
.L_59:
        /*0008*/ 	.byte	0x03, 0x50
        /*000a*/ 	.short	0x0000


	//----- nvinfo : EIATTR_MAXREG_COUNT
	.align		4
        /*000c*/ 	.byte	0x03, 0x1b
        /*000e*/ 	.short	0x00ff


	//----- nvinfo : EIATTR_MERCURY_ISA_VERSION
	.align		4
        /*0010*/ 	.byte	0x03, 0x5f
        /*0012*/ 	.short	0x0101


	//----- nvinfo : EIATTR_VRC_CTA_INIT_COUNT
	.align		4
        /*0014*/ 	.byte	0x02, 0x4a
	.zero		1
	.zero		1


	//----- nvinfo : EIATTR_EXIT_INSTR_OFFSETS
	.align		4
        /*0018*/ 	.byte	0x04, 0x1c
        /*001a*/ 	.short	(.L_61 - .L_60)


	//   ....[0]....
.L_60:
        /*001c*/ 	.word	0x00000010


	//----- nvinfo : EIATTR_SW_WAR
	.align		4
.L_61:
        /*0020*/ 	.byte	0x04, 0x36
        /*0022*/ 	.short	(.L_63 - .L_62)
.L_62:
        /*0024*/ 	.word	0x00000008
.L_63:


//--------------------- .nv.info._Z22BlockedToStripedKernelPi --------------------------
	.section	.nv.info._Z22BlockedToStripedKernelPi,"",@"SHT_CUDA_INFO"
	.sectionflags	@""
	.align	4


	//----- nvinfo : EIATTR_CUDA_API_VERSION
	.align		4
        /*0000*/ 	.byte	0x04, 0x37
        /*0002*/ 	.short	(.L_65 - .L_64)
.L_64:
        /*0004*/ 	.word	0x00000082


	//----- nvinfo : EIATTR_KPARAM_INFO
	.align		4
.L_65:
        /*0008*/ 	.byte	0x04, 0x17
        /*000a*/ 	.short	(.L_67 - .L_66)
.L_66:
        /*000c*/ 	.word	0x00000000
        /*0010*/ 	.short	0x0000
        /*0012*/ 	.short	0x0000
        /*0014*/ 	.byte	0x00, 0xf5, 0x21, 0x00


	//----- nvinfo : EIATTR_SPARSE_MMA_MASK
	.align		4
.L_67:
        /*0018*/ 	.byte	0x03, 0x50
        /*001a*/ 	.short	0x0000


	//----- nvinfo : EIATTR_MAXREG_COUNT
	.align		4
        /*001c*/ 	.byte	0x03, 0x1b
        /*001e*/ 	.short	0x00ff


	//----- nvinfo : EIATTR_MERCURY_ISA_VERSION
	.align		4
        /*0020*/ 	.byte	0x03, 0x5f
        /*0022*/ 	.short	0x0101


	//----- nvinfo : EIATTR_VRC_CTA_INIT_COUNT
	.align		4
        /*0024*/ 	.byte	0x02, 0x4a
	.zero		1
	.zero		1


	//----- nvinfo : EIATTR_EXIT_INSTR_OFFSETS
	.align		4
        /*0028*/ 	.byte	0x04, 0x1c
        /*002a*/ 	.short	(.L_69 - .L_68)


	//   ....[0]....
.L_68:
        /*002c*/ 	.word	0x00000010


	//----- nvinfo : EIATTR_CBANK_PARAM_SIZE
	.align		4
.L_69:
        /*0030*/ 	.byte	0x03, 0x19
        /*0032*/ 	.short	0x0008


	//----- nvinfo : EIATTR_PARAM_CBANK
	.align		4
        /*0034*/ 	.byte	0x04, 0x0a
        /*0036*/ 	.short	(.L_71 - .L_70)
	.align		4
.L_70:
        /*0038*/ 	.word	index@(.nv.constant0._Z22BlockedToStripedKernelPi)
        /*003c*/ 	.short	0x0380
        /*003e*/ 	.short	0x0008


	//----- nvinfo : EIATTR_SW_WAR
	.align		4
.L_71:
        /*0040*/ 	.byte	0x04, 0x36
        /*0042*/ 	.short	(.L_73 - .L_72)
.L_72:
        /*0044*/ 	.word	0x00000008
.L_73:


//--------------------- .nv.info._Z16TestStoreStripedPi --------------------------
	.section	.nv.info._Z16TestStoreStripedPi,"",@"SHT_CUDA_INFO"
	.sectionflags	@""
	.align	4


	//----- nvinfo : EIATTR_CUDA_API_VERSION
	.align		4
        /*0000*/ 	.byte	0x04, 0x37
        /*0002*/ 	.short	(.L_75 - .L_74)
.L_74:
        /*0004*/ 	.word	0x00000082


	//----- nvinfo : EIATTR_KPARAM_INFO
	.align		4
.L_75:
        /*0008*/ 	.byte	0x04, 0x17
        /*000a*/ 	.short	(.L_77 - .L_76)
.L_76:
        /*000c*/ 	.word	0x00000000
        /*0010*/ 	.short	0x0000
        /*0012*/ 	.short	0x0000
        /*0014*/ 	.byte	0x00, 0xf5, 0x21, 0x00


	//----- nvinfo : EIATTR_SPARSE_MMA_MASK
	.align		4
.L_77:
        /*0018*/ 	.byte	0x03, 0x50
        /*001a*/ 	.short	0x0000


	//----- nvinfo : EIATTR_MAXREG_COUNT
	.align		4
        /*001c*/ 	.byte	0x03, 0x1b
        /*001e*/ 	.short	0x00ff


	//----- nvinfo : EIATTR_MERCURY_ISA_VERSION
	.align		4
        /*0020*/ 	.byte	0x03, 0x5f
        /*0022*/ 	.short	0x0101


	//----- nvinfo : EIATTR_VRC_CTA_INIT_COUNT
	.align		4
        /*0024*/ 	.byte	0x02, 0x4a
	.zero		1
	.zero		1


	//----- nvinfo : EIATTR_EXIT_INSTR_OFFSETS
	.align		4
        /*0028*/ 	.byte	0x04, 0x1c
        /*002a*/ 	.short	(.L_79 - .L_78)


	//   ....[0]....
.L_78:
        /*002c*/ 	.word	0x00000010


	//----- nvinfo : EIATTR_CBANK_PARAM_SIZE
	.align		4
.L_79:
        /*0030*/ 	.byte	0x03, 0x19
        /*0032*/ 	.short	0x0008


	//----- nvinfo : EIATTR_PARAM_CBANK
	.align		4
        /*0034*/ 	.byte	0x04, 0x0a
        /*0036*/ 	.short	(.L_81 - .L_80)
	.align		4
.L_80:
        /*0038*/ 	.word	index@(.nv.constant0._Z16TestStoreStripedPi)
        /*003c*/ 	.short	0x0380
        /*003e*/ 	.short	0x0008


	//----- nvinfo : EIATTR_SW_WAR
	.align		4
.L_81:
        /*0040*/ 	.byte	0x04, 0x36
        /*0042*/ 	.short	(.L_83 - .L_82)
.L_82:
        /*0044*/ 	.word	0x00000008
.L_83:


//--------------------- .nv.callgraph             --------------------------
	.section	.nv.callgraph,"",@"SHT_CUDA_CALLGRAPH"
	.align	4
	.sectionentsize	8
	.align		4
        /*0000*/ 	.word	0x00000000
	.align		4
        /*0004*/ 	.word	0xffffffff
	.align		4
        /*0008*/ 	.word	0x00000000
	.align		4
        /*000c*/ 	.word	0xfffffffe
	.align		4
        /*0010*/ 	.word	0x00000000
	.align		4
        /*0014*/ 	.word	0xfffffffd
	.align		4
        /*0018*/ 	.word	0x00000000
	.align		4
        /*001c*/ 	.word	0xfffffffc


//--------------------- .nv.constant4             --------------------------
	.section	.nv.constant4,"a",@progbits
	.align	8
	.align		8
.nv.constant4:
        /*0000*/ 	.dword	_ZN34_INTERNAL_3f04bff7_4_k_cu_d5b4bb454cuda3std3__45__cpo5beginE
	.align		8
        /*0008*/ 	.dword	_ZN34_INTERNAL_3f04bff7_4_k_cu_d5b4bb454cuda3std3__45__cpo3endE
	.align		8
        /*0010*/ 	.dword	_ZN34_INTERNAL_3f04bff7_4_k_cu_d5b4bb454cuda3std3__45__cpo6cbeginE
	.align		8
        /*0018*/ 	.dword	_ZN34_INTERNAL_3f04bff7_4_k_cu_d5b4bb454cuda3std3__45__cpo4cendE
	.align		8
        /*0020*/ 	.dword	_ZN34_INTERNAL_3f04bff7_4_k_cu_d5b4bb454cuda3std3__45__cpo6rbeginE
	.align		8
        /*0028*/ 	.dword	_ZN34_INTERNAL_3f04bff7_4_k_cu_d5b4bb454cuda3std3__45__cpo4rendE
	.align		8
        /*0030*/ 	.dword	_ZN34_INTERNAL_3f04bff7_4_k_cu_d5b4bb454cuda3std3__45__cpo7crbeginE
	.align		8
        /*0038*/ 	.dword	_ZN34_INTERNAL_3f04bff7_4_k_cu_d5b4bb454cuda3std3__45__cpo5crendE
	.align		8
        /*0040*/ 	.dword	_ZN34_INTERNAL_3f04bff7_4_k_cu_d5b4bb454cuda3std3__436_GLOBAL__N__3f04bff7_4_k_cu_d5b4bb456ignoreE
	.align		8
        /*0048*/ 	.dword	_ZN34_INTERNAL_3f04bff7_4_k_cu_d5b4bb454cuda3std3__419piecewise_constructE
	.align		8
        /*0050*/ 	.dword	_ZN34_INTERNAL_3f04bff7_4_k_cu_d5b4bb454cuda3std3__48in_placeE
	.align		8
        /*0058*/ 	.dword	_ZN34_INTERNAL_3f04bff7_4_k_cu_d5b4bb454cuda3std3__420unreachable_sentinelE
	.align		8
        /*0060*/ 	.dword	_ZN34_INTERNAL_3f04bff7_4_k_cu_d5b4bb454cuda3std3__47nulloptE
	.align		8
        /*0068*/ 	.dword	_ZN34_INTERNAL_3f04bff7_4_k_cu_d5b4bb454cuda3std3__48unexpectE
	.align		8
        /*0070*/ 	.dword	_ZN34_INTERNAL_3f04bff7_4_k_cu_d5b4bb454cuda3std6ranges3__45__cpo4swapE
	.align		8
        /*0078*/ 	.dword	_ZN34_INTERNAL_3f04bff7_4_k_cu_d5b4bb454cuda3std6ranges3__45__cpo9iter_moveE
	.align		8
        /*0080*/ 	.dword	_ZN34_INTERNAL_3f04bff7_4_k_cu_d5b4bb454cuda3std6ranges3__45__cpo5beginE
	.align		8
        /*0088*/ 	.dword	_ZN34_INTERNAL_3f04bff7_4_k_cu_d5b4bb454cuda3std6ranges3__45__cpo3endE
	.align		8
        /*0090*/ 	.dword	_ZN34_INTERNAL_3f04bff7_4_k_cu_d5b4bb454cuda3std6ranges3__45__cpo6cbeginE
	.align		8
        /*0098*/ 	.dword	_ZN34_INTERNAL_3f04bff7_4_k_cu_d5b4bb454cuda3std6ranges3__45__cpo4cendE
	.align		8
        /*00a0*/ 	.dword	_ZN34_INTERNAL_3f04bff7_4_k_cu_d5b4bb454cuda3std6ranges3__45__cpo7advanceE
	.align		8
        /*00a8*/ 	.dword	_ZN34_INTERNAL_3f04bff7_4_k_cu_d5b4bb454cuda3std6ranges3__45__cpo9iter_swapE
	.align		8
        /*00b0*/ 	.dword	_ZN34_INTERNAL_3f04bff7_4_k_cu_d5b4bb454cuda3std6ranges3__45__cpo4nextE
	.align		8
        /*00b8*/ 	.dword	_ZN34_INTERNAL_3f04bff7_4_k_cu_d5b4bb454cuda3std6ranges3__45__cpo4prevE
	.align		8
        /*00c0*/ 	.dword	_ZN34_INTERNAL_3f04bff7_4_k_cu_d5b4bb454cuda3std6ranges3__45__cpo4dataE
	.align		8
        /*00c8*/ 	.dword	_ZN34_INTERNAL_3f04bff7_4_k_cu_d5b4bb454cuda3std6ranges3__45__cpo5cdataE
	.align		8
        /*00d0*/ 	.dword	_ZN34_INTERNAL_3f04bff7_4_k_cu_d5b4bb454cuda3std6ranges3__45__cpo4sizeE
	.align		8
        /*00d8*/ 	.dword	_ZN34_INTERNAL_3f04bff7_4_k_cu_d5b4bb454cuda3std6ranges3__45__cpo5ssizeE
	.align		8
        /*00e0*/ 	.dword	_ZN34_INTERNAL_3f04bff7_4_k_cu_d5b4bb454cuda3std6ranges3__45__cpo8distanceE
	.align		8
        /*00e8*/ 	.dword	_ZN34_INTERNAL_3f04bff7_4_k_cu_d5b4bb456thrust24THRUST_300001_SM_1000_NS6system6detail10sequential3seqE
	.align		8
        /*00f0*/ 	.dword	_ZN34_INTERNAL_3f04bff7_4_k_cu_d5b4bb456thrust24THRUST_300001_SM_1000_NS12placeholders2_1E
	.align		8
        /*00f8*/ 	.dword	_ZN34_INTERNAL_3f04bff7_4_k_cu_d5b4bb456thrust24THRUST_300001_SM_1000_NS12placeholders2_2E
	.align		8
        /*0100*/ 	.dword	_ZN34_INTERNAL_3f04bff7_4_k_cu_d5b4bb456thrust24THRUST_300001_SM_1000_NS12placeholders2_3E
	.align		8
        /*0108*/ 	.dword	_ZN34_INTERNAL_3f04bff7_4_k_cu_d5b4bb456thrust24THRUST_300001_SM_1000_NS12placeholders2_4E
	.align		8
        /*0110*/ 	.dword	_ZN34_INTERNAL_3f04bff7_4_k_cu_d5b4bb456thrust24THRUST_300001_SM_1000_NS12placeholders2_5E
	.align		8
        /*0118*/ 	.dword	_ZN34_INTERNAL_3f04bff7_4_k_cu_d5b4bb456thrust24THRUST_300001_SM_1000_NS12placeholders2_6E
	.align		8
        /*0120*/ 	.dword	_ZN34_INTERNAL_3f04bff7_4_k_cu_d5b4bb456thrust24THRUST_300001_SM_1000_NS12placeholders2_7E
	.align		8
        /*0128*/ 	.dword	_ZN34_INTERNAL_3f04bff7_4_k_cu_d5b4bb456thrust24THRUST_300001_SM_1000_NS12placeholders2_8E
	.align		8
        /*0130*/ 	.dword	_ZN34_INTERNAL_3f04bff7_4_k_cu_d5b4bb456thrust24THRUST_300001_SM_1000_NS12placeholders2_9E
	.align		8
        /*0138*/ 	.dword	_ZN34_INTERNAL_3f04bff7_4_k_cu_d5b4bb456thrust24THRUST_300001_SM_1000_NS12placeholders3_10E


//--------------------- .text._ZN3cub18CUB_300001_SM_10006detail11EmptyKernelIvEEvv --------------------------
	.section	.text._ZN3cub18CUB_300001_SM_10006detail11EmptyKernelIvEEvv,"ax",@progbits
	.align	128
        .global         _ZN3cub18CUB_300001_SM_10006detail11EmptyKernelIvEEvv
        .type           _ZN3cub18CUB_300001_SM_10006detail11EmptyKernelIvEEvv,@function
        .size           _ZN3cub18CUB_300001_SM_10006detail11EmptyKernelIvEEvv,(.L_x_3 - _ZN3cub18CUB_300001_SM_10006detail11EmptyKernelIvEEvv)
        .other          _ZN3cub18CUB_300001_SM_10006detail11EmptyKernelIvEEvv,@"STO_CUDA_ENTRY STV_DEFAULT"
_ZN3cub18CUB_300001_SM_10006detail11EmptyKernelIvEEvv:
.text._ZN3cub18CUB_300001_SM_10006detail11EmptyKernelIvEEvv:
[----:B------:R-:W-:Y:S01]  /*0000*/  LDC R1, c[0x0][0x37c] ;  /* 0x0000df00ff017b82 */ /* 0x000fe20000000800 */
[----:B------:R-:W-:Y:S05]  /*0010*/  EXIT ;  /* 0x000000000000794d */ /* 0x000fea0003800000 */
.L_x_0:
[----:B------:R-:W-:-:S00]  /*0020*/  BRA `(.L_x_0) ;  /* 0xfffffffc00fc7947 */ /* 0x000fc0000383ffff */
[----:B------:R-:W-:-:S00]  /*0030*/  NOP ;  /* 0x0000000000007918 */ /* 0x000fc00000000000 */
        /* <DEDUP_REMOVED lines=12> */
.L_x_3:


//--------------------- .text._Z22BlockedToStripedKernelPi --------------------------
	.section	.text._Z22BlockedToStripedKernelPi,"ax",@progbits
	.align	128
        .global         _Z22BlockedToStripedKernelPi
        .type           _Z22BlockedToStripedKernelPi,@function
        .size           _Z22BlockedToStripedKernelPi,(.L_x_4 - _Z22BlockedToStripedKernelPi)
        .other          _Z22BlockedToStripedKernelPi,@"STO_CUDA_ENTRY STV_DEFAULT"
_Z22BlockedToStripedKernelPi:
.text._Z22BlockedToStripedKernelPi:
[----:B------:R-:W-:Y:S01]  /*0000*/  LDC R1, c[0x0][0x37c] ;  /* 0x0000df00ff017b82 */ /* 0x000fe20000000800 */
[----:B------:R-:W-:Y:S05]  /*0010*/  EXIT ;  /* 0x000000000000794d */ /* 0x000fea0003800000 */
.L_x_1:
        /* <DEDUP_REMOVED lines=14> */
.L_x_4:


//--------------------- .text._Z16TestStoreStripedPi --------------------------
	.section	.text._Z16TestStoreStripedPi,"ax",@progbits
	.align	128
        .global         _Z16TestStoreStripedPi
        .type           _Z16TestStoreStripedPi,@function
        .size           _Z16TestStoreStripedPi,(.L_x_5 - _Z16TestStoreStripedPi)
        .other          _Z16TestStoreStripedPi,@"STO_CUDA_ENTRY STV_DEFAULT"
_Z16TestStoreStripedPi:
.text._Z16TestStoreStripedPi:
[----:B------:R-:W-:Y:S01]  /*0000*/  LDC R1, c[0x0][0x37c] ;  /* 0x0000df00ff017b82 */ /* 0x000fe20000000800 */
[----:B------:R-:W-:Y:S05]  /*0010*/  EXIT ;  /* 0x000000000000794d */ /* 0x000fea0003800000 */
.L_x_2:
        /* <DEDUP_REMOVED lines=14> */
.L_x_5:


//--------------------- .nv.shared.reserved.0     --------------------------
	.section	.nv.shared.reserved.0,"aw",@nobits
	.weak		__nv_reservedSMEM_offset_0_alias
	.size		__nv_reservedSMEM_offset_0_alias, 0, 64
	.other		__nv_reservedSMEM_offset_0_alias,@"STO_CUDA_RESERVED_SHARED STV_DEFAULT"
__nv_reservedSMEM_offset_0_alias:
	.zero		0
	.zero		64


//--------------------- .nv.global                --------------------------
	.section	.nv.global,"aw",@nobits
.nv.global:
	.type		_ZN34_INTERNAL_3f04bff7_4_k_cu_d5b4bb456thrust24THRUST_300001_SM_1000_NS12placeholders2_5E,@object
	.size		_ZN34_INTERNAL_3f04bff7_4_k_cu_d5b4bb456thrust24THRUST_300001_SM_1000_NS12placeholders2_5E,(_ZN34_INTERNAL_3f04bff7_4_k_cu_d5b4bb454cuda3std3__45__cpo6cbeginE - _ZN34_INTERNAL_3f04bff7_4_k_cu_d5b4bb456thrust24THRUST_300001_SM_1000_NS12placeholders2_5E)
_ZN34_INTERNAL_3f04bff7_4_k_cu_d5b4bb456thrust24THRUST_300001_SM_1000_NS12placeholders2_5E:
	.zero		1
	.type		_ZN34_INTERNAL_3f04bff7_4_k_cu_d5b4bb454cuda3std3__45__cpo6cbeginE,@object
	.size		_ZN34_INTERNAL_3f04bff7_4_k_cu_d5b4bb454cuda3std3__45__cpo6cbeginE,(_ZN34_INTERNAL_3f04bff7_4_k_cu_d5b4bb454cuda3std6ranges3__45__cpo6cbeginE - _ZN34_INTERNAL_3f04bff7_4_k_cu_d5b4bb454cuda3std3__45__cpo6cbeginE)
_ZN34_INTERNAL_3f04bff7_4_k_cu_d5b4bb454cuda3std3__45__cpo6cbeginE:
	.zero		1
	.type		_ZN34_INTERNAL_3f04bff7_4_k_cu_d5b4bb454cuda3std6ranges3__45__cpo6cbeginE,@object
	.size		_ZN34_INTERNAL_3f04bff7_4_k_cu_d5b4bb454cuda3std6ranges3__45__cpo6cbeginE,(_ZN34_INTERNAL_3f04bff7_4_k_cu_d5b4bb454cuda3std3__48in_placeE - _ZN34_INTERNAL_3f04bff7_4_k_cu_d5b4bb454cuda3std6ranges3__45__cpo6cbeginE)
_ZN34_INTERNAL_3f04bff7_4_k_cu_d5b4bb454cuda3std6ranges3__45__cpo6cbeginE:
	.zero		1
	.type		_ZN34_INTERNAL_3f04bff7_4_k_cu_d5b4bb454cuda3std3__48in_placeE,@object
	.size		_ZN34_INTERNAL_3f04bff7_4_k_cu_d5b4bb454cuda3std3__48in_placeE,(_ZN34_INTERNAL_3f04bff7_4_k_cu_d5b4bb454cuda3std6ranges3__45__cpo4sizeE - _ZN34_INTERNAL_3f04bff7_4_k_cu_d5b4bb454cuda3std3__48in_placeE)
_ZN34_INTERNAL_3f04bff7_4_k_cu_d5b4bb454cuda3std3__48in_placeE:
	.zero		1
	.type		_ZN34_INTERNAL_3f04bff7_4_k_cu_d5b4bb454cuda3std6ranges3__45__cpo4sizeE,@object
	.size		_ZN34_INTERNAL_3f04bff7_4_k_cu_d5b4bb454cuda3std6ranges3__45__cpo4sizeE,(_ZN34_INTERNAL_3f04bff7_4_k_cu_d5b4bb456thrust24THRUST_300001_SM_1000_NS12placeholders2_9E - _ZN34_INTERNAL_3f04bff7_4_k_cu_d5b4bb454cuda3std6ranges3__45__cpo4sizeE)
_ZN34_INTERNAL_3f04bff7_4_k_cu_d5b4bb454cuda3std6ranges3__45__cpo4sizeE:
	.zero		1
	.type		_ZN34_INTERNAL_3f04bff7_4_k_cu_d5b4bb456thrust24THRUST_300001_SM_1000_NS12placeholders2_9E,@object
	.size		_ZN34_INTERNAL_3f04bff7_4_k_cu_d5b4bb456thrust24THRUST_300001_SM_1000_NS12placeholders2_9E,(_ZN34_INTERNAL_3f04bff7_4_k_cu_d5b4bb454cuda3std3__45__cpo7crbeginE - _ZN34_INTERNAL_3f04bff7_4_k_cu_d5b4bb456thrust24THRUST_300001_SM_1000_NS12placeholders2_9E)
_ZN34_INTERNAL_3f04bff7_4_k_cu_d5b4bb456thrust24THRUST_300001_SM_1000_NS12placeholders2_9E:
	.zero		1
	.type		_ZN34_INTERNAL_3f04bff7_4_k_cu_d5b4bb454cuda3std3__45__cpo7crbeginE,@object
	.size		_ZN34_INTERNAL_3f04bff7_4_k_cu_d5b4bb454cuda3std3__45__cpo7crbeginE,(_ZN34_INTERNAL_3f04bff7_4_k_cu_d5b4bb454cuda3std6ranges3__45__cpo4nextE - _ZN34_INTERNAL_3f04bff7_4_k_cu_d5b4bb454cuda3std3__45__cpo7crbeginE)
_ZN34_INTERNAL_3f04bff7_4_k_cu_d5b4bb454cuda3std3__45__cpo7crbeginE:
	.zero		1
	.type		_ZN34_INTERNAL_3f04bff7_4_k_cu_d5b4bb454cuda3std6ranges3__45__cpo4nextE,@object
	.size		_ZN34_INTERNAL_3f04bff7_4_k_cu_d5b4bb454cuda3std6ranges3__45__cpo4nextE,(_ZN34_INTERNAL_3f04bff7_4_k_cu_d5b4bb454cuda3std6ranges3__45__cpo4swapE - _ZN34_INTERNAL_3f04bff7_4_k_cu_d5b4bb454cuda3std6ranges3__45__cpo4nextE)
_ZN34_INTERNAL_3f04bff7_4_k_cu_d5b4bb454cuda3std6ranges3__45__cpo4nextE:
	.zero		1
	.type		_ZN34_INTERNAL_3f04bff7_4_k_cu_d5b4bb454cuda3std6ranges3__45__cpo4swapE,@object
	.size		_ZN34_INTERNAL_3f04bff7_4_k_cu_d5b4bb454cuda3std6ranges3__45__cpo4swapE,(_ZN34_INTERNAL_3f04bff7_4_k_cu_d5b4bb456thrust24THRUST_300001_SM_1000_NS12placeholders2_1E - _ZN34_INTERNAL_3f04bff7_4_k_cu_d5b4bb454cuda3std6ranges3__45__cpo4swapE)
_ZN34_INTERNAL_3f04bff7_4_k_cu_d5b4bb454cuda3std6ranges3__45__cpo4swapE:
	.zero		1
	.type		_ZN34_INTERNAL_3f04bff7_4_k_cu_d5b4bb456thrust24THRUST_300001_SM_1000_NS12placeholders2_1E,@object
	.size		_ZN34_INTERNAL_3f04bff7_4_k_cu_d5b4bb456thrust24THRUST_300001_SM_1000_NS12placeholders2_1E,(_ZN34_INTERNAL_3f04bff7_4_k_cu_d5b4bb456thrust24THRUST_300001_SM_1000_NS12placeholders2_3E - _ZN34_INTERNAL_3f04bff7_4_k_cu_d5b4bb456thrust24THRUST_300001_SM_1000_NS12placeholders2_1E)
_ZN34_INTERNAL_3f04bff7_4_k_cu_d5b4bb456thrust24THRUST_300001_SM_1000_NS12placeholders2_1E:
	.zero		1
	.type		_ZN34_INTERNAL_3f04bff7_4_k_cu_d5b4bb456thrust24THRUST_300001_SM_1000_NS12placeholders2_3E,@object
	.size		_ZN34_INTERNAL_3f04bff7_4_k_cu_d5b4bb456thrust24THRUST_300001_SM_1000_NS12placeholders2_3E,(_ZN34_INTERNAL_3f04bff7_4_k_cu_d5b4bb454cuda3std3__45__cpo5beginE - _ZN34_INTERNAL_3f04bff7_4_k_cu_d5b4bb456thrust24THRUST_300001_SM_1000_NS12placeholders2_3E)
_ZN34_INTERNAL_3f04bff7_4_k_cu_d5b4bb456thrust24THRUST_300001_SM_1000_NS12placeholders2_3E:
	.zero		1
	.type		_ZN34_INTERNAL_3f04bff7_4_k_cu_d5b4bb454cuda3std3__45__cpo5beginE,@object
	.size		_ZN34_INTERNAL_3f04bff7_4_k_cu_d5b4bb454cuda3std3__45__cpo5beginE,(_ZN34_INTERNAL_3f04bff7_4_k_cu_d5b4bb454cuda3std6ranges3__45__cpo5beginE - _ZN34_INTERNAL_3f04bff7_4_k_cu_d5b4bb454cuda3std3__45__cpo5beginE)
_ZN34_INTERNAL_3f04bff7_4_k_cu_d5b4bb454cuda3std3__45__cpo5beginE:
	.zero		1
	.type		_ZN34_INTERNAL_3f04bff7_4_k_cu_d5b4bb454cuda3std6ranges3__45__cpo5beginE,@object
	.size		_ZN34_INTERNAL_3f04bff7_4_k_cu_d5b4bb454cuda3std6ranges3__45__cpo5beginE,(_ZN34_INTERNAL_3f04bff7_4_k_cu_d5b4bb454cuda3std3__436_GLOBAL__N__3f04bff7_4_k_cu_d5b4bb456ignoreE - _ZN34_INTERNAL_3f04bff7_4_k_cu_d5b4bb454cuda3std6ranges3__45__cpo5beginE)
_ZN34_INTERNAL_3f04bff7_4_k_cu_d5b4bb454cuda3std6ranges3__45__cpo5beginE:
	.zero		1
	.type		_ZN34_INTERNAL_3f04bff7_4_k_cu_d5b4bb454cuda3std3__436_GLOBAL__N__3f04bff7_4_k_cu_d5b4bb456ignoreE,@object
	.size		_ZN34_INTERNAL_3f04bff7_4_k_cu_d5b4bb454cuda3std3__436_GLOBAL__N__3f04bff7_4_k_cu_d5b4bb456ignoreE,(_ZN34_INTERNAL_3f04bff7_4_k_cu_d5b4bb454cuda3std6ranges3__45__cpo4dataE - _ZN34_INTERNAL_3f04bff7_4_k_cu_d5b4bb454cuda3std3__436_GLOBAL__N__3f04bff7_4_k_cu_d5b4bb456ignoreE)
_ZN34_INTERNAL_3f04bff7_4_k_cu_d5b4bb454cuda3std3__436_GLOBAL__N__3f04bff7_4_k_cu_d5b4bb456ignoreE:
	.zero		1
	.type		_ZN34_INTERNAL_3f04bff7_4_k_cu_d5b4bb454cuda3std6ranges3__45__cpo4dataE,@object
	.size		_ZN34_INTERNAL_3f04bff7_4_k_cu_d5b4bb454cuda3std6ranges3__45__cpo4dataE,(_ZN34_INTERNAL_3f04bff7_4_k_cu_d5b4bb456thrust24THRUST_300001_SM_1000_NS12placeholders2_7E - _ZN34_INTERNAL_3f04bff7_4_k_cu_d5b4bb454cuda3std6ranges3__45__cpo4dataE)
_ZN34_INTERNAL_3f04bff7_4_k_cu_d5b4bb454cuda3std6ranges3__45__cpo4dataE:
	.zero		1
	.type		_ZN34_INTERNAL_3f04bff7_4_k_cu_d5b4bb456thrust24THRUST_300001_SM_1000_NS12placeholders2_7E,@object
	.size		_ZN34_INTERNAL_3f04bff7_4_k_cu_d5b4bb456thrust24THRUST_300001_SM_1000_NS12placeholders2_7E,(_ZN34_INTERNAL_3f04bff7_4_k_cu_d5b4bb454cuda3std3__45__cpo6rbeginE - _ZN34_INTERNAL_3f04bff7_4_k_cu_d5b4bb456thrust24THRUST_300001_SM_1000_NS12placeholders2_7E)
_ZN34_INTERNAL_3f04bff7_4_k_cu_d5b4bb456thrust24THRUST_300001_SM_1000_NS12placeholders2_7E:
	.zero		1
	.type		_ZN34_INTERNAL_3f04bff7_4_k_cu_d5b4bb454cuda3std3__45__cpo6rbeginE,@object
	.size		_ZN34_INTERNAL_3f04bff7_4_k_cu_d5b4bb454cuda3std3__45__cpo6rbeginE,(_ZN34_INTERNAL_3f04bff7_4_k_cu_d5b4bb454cuda3std6ranges3__45__cpo7advanceE - _ZN34_INTERNAL_3f04bff7_4_k_cu_d5b4bb454cuda3std3__45__cpo6rbeginE)
_ZN34_INTERNAL_3f04bff7_4_k_cu_d5b4bb454cuda3std3__45__cpo6rbeginE:
	.zero		1
	.type		_ZN34_INTERNAL_3f04bff7_4_k_cu_d5b4bb454cuda3std6ranges3__45__cpo7advanceE,@object
	.size		_ZN34_INTERNAL_3f04bff7_4_k_cu_d5b4bb454cuda3std6ranges3__45__cpo7advanceE,(_ZN34_INTERNAL_3f04bff7_4_k_cu_d5b4bb454cuda3std3__47nulloptE - _ZN34_INTERNAL_3f04bff7_4_k_cu_d5b4bb454cuda3std6ranges3__45__cpo7advanceE)
_ZN34_INTERNAL_3f04bff7_4_k_cu_d5b4bb454cuda3std6ranges3__45__cpo7advanceE:
	.zero		1
	.type		_ZN34_INTERNAL_3f04bff7_4_k_cu_d5b4bb454cuda3std3__47nulloptE,@object
	.size		_ZN34_INTERNAL_3f04bff7_4_k_cu_d5b4bb454cuda3std3__47nulloptE,(_ZN34_INTERNAL_3f04bff7_4_k_cu_d5b4bb454cuda3std6ranges3__45__cpo8distanceE - _ZN34_INTERNAL_3f04bff7_4_k_cu_d5b4bb454cuda3std3__47nulloptE)
_ZN34_INTERNAL_3f04bff7_4_k_cu_d5b4bb454cuda3std3__47nulloptE:
	.zero		1
	.type		_ZN34_INTERNAL_3f04bff7_4_k_cu_d5b4bb454cuda3std6ranges3__45__cpo8distanceE,@object
	.size		_ZN34_INTERNAL_3f04bff7_4_k_cu_d5b4bb454cuda3std6ranges3__45__cpo8distanceE,(_ZN34_INTERNAL_3f04bff7_4_k_cu_d5b4bb456thrust24THRUST_300001_SM_1000_NS12placeholders2_6E - _ZN34_INTERNAL_3f04bff7_4_k_cu_d5b4bb454cuda3std6ranges3__45__cpo8distanceE)
_ZN34_INTERNAL_3f04bff7_4_k_cu_d5b4bb454cuda3std6ranges3__45__cpo8distanceE:
	.zero		1
	.type		_ZN34_INTERNAL_3f04bff7_4_k_cu_d5b4bb456thrust24THRUST_300001_SM_1000_NS12placeholders2_6E,@object
	.size		_ZN34_INTERNAL_3f04bff7_4_k_cu_d5b4bb456thrust24THRUST_300001_SM_1000_NS12placeholders2_6E,(_ZN34_INTERNAL_3f04bff7_4_k_cu_d5b4bb454cuda3std3__45__cpo4cendE - _ZN34_INTERNAL_3f04bff7_4_k_cu_d5b4bb456thrust24THRUST_300001_SM_1000_NS12placeholders2_6E)
_ZN34_INTERNAL_3f04bff7_4_k_cu_d5b4bb456thrust24THRUST_300001_SM_1000_NS12placeholders2_6E:
	.zero		1
	.type		_ZN34_INTERNAL_3f04bff7_4_k_cu_d5b4bb454cuda3std3__45__cpo4cendE,@object
	.size		_ZN34_INTERNAL_3f04bff7_4_k_cu_d5b4bb454cuda3std3__45__cpo4cendE,(_ZN34_INTERNAL_3f04bff7_4_k_cu_d5b4bb454cuda3std6ranges3__45__cpo4cendE - _ZN34_INTERNAL_3f04bff7_4_k_cu_d5b4bb454cuda3std3__45__cpo4cendE)
_ZN34_INTERNAL_3f04bff7_4_k_cu_d5b4bb454cuda3std3__45__cpo4cendE:
	.zero		1
	.type		_ZN34_INTERNAL_3f04bff7_4_k_cu_d5b4bb454cuda3std6ranges3__45__cpo4cendE,@object
	.size		_ZN34_INTERNAL_3f04bff7_4_k_cu_d5b4bb454cuda3std6ranges3__45__cpo4cendE,(_ZN34_INTERNAL_3f04bff7_4_k_cu_d5b4bb454cuda3std3__420unreachable_sentinelE - _ZN34_INTERNAL_3f04bff7_4_k_cu_d5b4bb454cuda3std6ranges3__45__cpo4cendE)
_ZN34_INTERNAL_3f04bff7_4_k_cu_d5b4bb454cuda3std6ranges3__45__cpo4cendE:
	.zero		1
	.type		_ZN34_INTERNAL_3f04bff7_4_k_cu_d5b4bb454cuda3std3__420unreachable_sentinelE,@object
	.size		_ZN34_INTERNAL_3f04bff7_4_k_cu_d5b4bb454cuda3std3__420unreachable_sentinelE,(_ZN34_INTERNAL_3f04bff7_4_k_cu_d5b4bb454cuda3std6ranges3__45__cpo5ssizeE - _ZN34_INTERNAL_3f04bff7_4_k_cu_d5b4bb454cuda3std3__420unreachable_sentinelE)
_ZN34_INTERNAL_3f04bff7_4_k_cu_d5b4bb454cuda3std3__420unreachable_sentinelE:
	.zero		1
	.type		_ZN34_INTERNAL_3f04bff7_4_k_cu_d5b4bb454cuda3std6ranges3__45__cpo5ssizeE,@object
	.size		_ZN34_INTERNAL_3f04bff7_4_k_cu_d5b4bb454cuda3std6ranges3__45__cpo5ssizeE,(_ZN34_INTERNAL_3f04bff7_4_k_cu_d5b4bb456thrust24THRUST_300001_SM_1000_NS12placeholders3_10E - _ZN34_INTERNAL_3f04bff7_4_k_cu_d5b4bb454cuda3std6ranges3__45__cpo5ssizeE)
_ZN34_INTERNAL_3f04bff7_4_k_cu_d5b4bb454cuda3std6ranges3__45__cpo5ssizeE:
	.zero		1
	.type		_ZN34_INTERNAL_3f04bff7_4_k_cu_d5b4bb456thrust24THRUST_300001_SM_1000_NS12placeholders3_10E,@object
	.size		_ZN34_INTERNAL_3f04bff7_4_k_cu_d5b4bb456thrust24THRUST_300001_SM_1000_NS12placeholders3_10E,(_ZN34_INTERNAL_3f04bff7_4_k_cu_d5b4bb454cuda3std3__45__cpo5crendE - _ZN34_INTERNAL_3f04bff7_4_k_cu_d5b4bb456thrust24THRUST_300001_SM_1000_NS12placeholders3_10E)
_ZN34_INTERNAL_3f04bff7_4_k_cu_d5b4bb456thrust24THRUST_300001_SM_1000_NS12placeholders3_10E:
	.zero		1
	.type		_ZN34_INTERNAL_3f04bff7_4_k_cu_d5b4bb454cuda3std3__45__cpo5crendE,@object
	.size		_ZN34_INTERNAL_3f04bff7_4_k_cu_d5b4bb454cuda3std3__45__cpo5crendE,(_ZN34_INTERNAL_3f04bff7_4_k_cu_d5b4bb454cuda3std6ranges3__45__cpo4prevE - _ZN34_INTERNAL_3f04bff7_4_k_cu_d5b4bb454cuda3std3__45__cpo5crendE)
_ZN34_INTERNAL_3f04bff7_4_k_cu_d5b4bb454cuda3std3__45__cpo5crendE:
	.zero		1
	.type		_ZN34_INTERNAL_3f04bff7_4_k_cu_d5b4bb454cuda3std6ranges3__45__cpo4prevE,@object
	.size		_ZN34_INTERNAL_3f04bff7_4_k_cu_d5b4bb454cuda3std6ranges3__45__cpo4prevE,(_ZN34_INTERNAL_3f04bff7_4_k_cu_d5b4bb454cuda3std6ranges3__45__cpo9iter_moveE - _ZN34_INTERNAL_3f04bff7_4_k_cu_d5b4bb454cuda3std6ranges3__45__cpo4prevE)
_ZN34_INTERNAL_3f04bff7_4_k_cu_d5b4bb454cuda3std6ranges3__45__cpo4prevE:
	.zero		1
	.type		_ZN34_INTERNAL_3f04bff7_4_k_cu_d5b4bb454cuda3std6ranges3__45__cpo9iter_moveE,@object
	.size		_ZN34_INTERNAL_3f04bff7_4_k_cu_d5b4bb454cuda3std6ranges3__45__cpo9iter_moveE,(_ZN34_INTERNAL_3f04bff7_4_k_cu_d5b4bb456thrust24THRUST_300001_SM_1000_NS12placeholders2_2E - _ZN34_INTERNAL_3f04bff7_4_k_cu_d5b4bb454cuda3std6ranges3__45__cpo9iter_moveE)
_ZN34_INTERNAL_3f04bff7_4_k_cu_d5b4bb454cuda3std6ranges3__45__cpo9iter_moveE:
	.zero		1
	.type		_ZN34_INTERNAL_3f04bff7_4_k_cu_d5b4bb456thrust24THRUST_300001_SM_1000_NS12placeholders2_2E,@object
	.size		_ZN34_INTERNAL_3f04bff7_4_k_cu_d5b4bb456thrust24THRUST_300001_SM_1000_NS12placeholders2_2E,(_ZN34_INTERNAL_3f04bff7_4_k_cu_d5b4bb456thrust24THRUST_300001_SM_1000_NS12placeholders2_4E - _ZN34_INTERNAL_3f04bff7_4_k_cu_d5b4bb456thrust24THRUST_300001_SM_1000_NS12placeholders2_2E)
_ZN34_INTERNAL_3f04bff7_4_k_cu_d5b4bb456thrust24THRUST_300001_SM_1000_NS12placeholders2_2E:
	.zero		1
	.type		_ZN34_INTERNAL_3f04bff7_4_k_cu_d5b4bb456thrust24THRUST_300001_SM_1000_NS12placeholders2_4E,@object
	.size		_ZN34_INTERNAL_3f04bff7_4_k_cu_d5b4bb456thrust24THRUST_300001_SM_1000_NS12placeholders2_4E,(_ZN34_INTERNAL_3f04bff7_4_k_cu_d5b4bb454cuda3std3__45__cpo3endE - _ZN34_INTERNAL_3f04bff7_4_k_cu_d5b4bb456thrust24THRUST_300001_SM_1000_NS12placeholders2_4E)
_ZN34_INTERNAL_3f04bff7_4_k_cu_d5b4bb456thrust24THRUST_300001_SM_1000_NS12placeholders2_4E:
	.zero		1
	.type		_ZN34_INTERNAL_3f04bff7_4_k_cu_d5b4bb454cuda3std3__45__cpo3endE,@object
	.size		_ZN34_INTERNAL_3f04bff7_4_k_cu_d5b4bb454cuda3std3__45__cpo3endE,(_ZN34_INTERNAL_3f04bff7_4_k_cu_d5b4bb454cuda3std6ranges3__45__cpo3endE - _ZN34_INTERNAL_3f04bff7_4_k_cu_d5b4bb454cuda3std3__45__cpo3endE)
_ZN34_INTERNAL_3f04bff7_4_k_cu_d5b4bb454cuda3std3__45__cpo3endE:
	.zero		1
	.type		_ZN34_INTERNAL_3f04bff7_4_k_cu_d5b4bb454cuda3std6ranges3__45__cpo3endE,@object
	.size		_ZN34_INTERNAL_3f04bff7_4_k_cu_d5b4bb454cuda3std6ranges3__45__cpo3endE,(_ZN34_INTERNAL_3f04bff7_4_k_cu_d5b4bb454cuda3std3__419piecewise_constructE - _ZN34_INTERNAL_3f04bff7_4_k_cu_d5b4bb454cuda3std6ranges3__45__cpo3endE)
_ZN34_INTERNAL_3f04bff7_4_k_cu_d5b4bb454cuda3std6ranges3__45__cpo3endE:
	.zero		1
	.type		_ZN34_INTERNAL_3f04bff7_4_k_cu_d5b4bb454cuda3std3__419piecewise_constructE,@object
	.size		_ZN34_INTERNAL_3f04bff7_4_k_cu_d5b4bb454cuda3std3__419piecewise_constructE,(_ZN34_INTERNAL_3f04bff7_4_k_cu_d5b4bb454cuda3std6ranges3__45__cpo5cdataE - _ZN34_INTERNAL_3f04bff7_4_k_cu_d5b4bb454cuda3std3__419piecewise_constructE)
_ZN34_INTERNAL_3f04bff7_4_k_cu_d5b4bb454cuda3std3__419piecewise_constructE:
	.zero		1
	.type		_ZN34_INTERNAL_3f04bff7_4_k_cu_d5b4bb454cuda3std6ranges3__45__cpo5cdataE,@object
	.size		_ZN34_INTERNAL_3f04bff7_4_k_cu_d5b4bb454cuda3std6ranges3__45__cpo5cdataE,(_ZN34_INTERNAL_3f04bff7_4_k_cu_d5b4bb456thrust24THRUST_300001_SM_1000_NS12placeholders2_8E - _ZN34_INTERNAL_3f04bff7_4_k_cu_d5b4bb454cuda3std6ranges3__45__cpo5cdataE)
_ZN34_INTERNAL_3f04bff7_4_k_cu_d5b4bb454cuda3std6ranges3__45__cpo5cdataE:
	.zero		1
	.type		_ZN34_INTERNAL_3f04bff7_4_k_cu_d5b4bb456thrust24THRUST_300001_SM_1000_NS12placeholders2_8E,@object
	.size		_ZN34_INTERNAL_3f04bff7_4_k_cu_d5b4bb456thrust24THRUST_300001_SM_1000_NS12placeholders2_8E,(_ZN34_INTERNAL_3f04bff7_4_k_cu_d5b4bb454cuda3std3__45__cpo4rendE - _ZN34_INTERNAL_3f04bff7_4_k_cu_d5b4bb456thrust24THRUST_300001_SM_1000_NS12placeholders2_8E)
_ZN34_INTERNAL_3f04bff7_4_k_cu_d5b4bb456thrust24THRUST_300001_SM_1000_NS12placeholders2_8E:
	.zero		1
	.type		_ZN34_INTERNAL_3f04bff7_4_k_cu_d5b4bb454cuda3std3__45__cpo4rendE,@object
	.size		_ZN34_INTERNAL_3f04bff7_4_k_cu_d5b4bb454cuda3std3__45__cpo4rendE,(_ZN34_INTERNAL_3f04bff7_4_k_cu_d5b4bb454cuda3std6ranges3__45__cpo9iter_swapE - _ZN34_INTERNAL_3f04bff7_4_k_cu_d5b4bb454cuda3std3__45__cpo4rendE)
_ZN34_INTERNAL_3f04bff7_4_k_cu_d5b4bb454cuda3std3__45__cpo4rendE:
	.zero		1
	.type		_ZN34_INTERNAL_3f04bff7_4_k_cu_d5b4bb454cuda3std6ranges3__45__cpo9iter_swapE,@object
	.size		_ZN34_INTERNAL_3f04bff7_4_k_cu_d5b4bb454cuda3std6ranges3__45__cpo9iter_swapE,(_ZN34_INTERNAL_3f04bff7_4_k_cu_d5b4bb454cuda3std3__48unexpectE - _ZN34_INTERNAL_3f04bff7_4_k_cu_d5b4bb454cuda3std6ranges3__45__cpo9iter_swapE)
_ZN34_INTERNAL_3f04bff7_4_k_cu_d5b4bb454cuda3std6ranges3__45__cpo9iter_swapE:
	.zero		1
	.type		_ZN34_INTERNAL_3f04bff7_4_k_cu_d5b4bb454cuda3std3__48unexpectE,@object
	.size		_ZN34_INTERNAL_3f04bff7_4_k_cu_d5b4bb454cuda3std3__48unexpectE,(_ZN34_INTERNAL_3f04bff7_4_k_cu_d5b4bb456thrust24THRUST_300001_SM_1000_NS6system6detail10sequential3seqE - _ZN34_INTERNAL_3f04bff7_4_k_cu_d5b4bb454cuda3std3__48unexpectE)
_ZN34_INTERNAL_3f04bff7_4_k_cu_d5b4bb454cuda3std3__48unexpectE:
	.zero		1
	.type		_ZN34_INTERNAL_3f04bff7_4_k_cu_d5b4bb456thrust24THRUST_300001_SM_1000_NS6system6detail10sequential3seqE,@object
	.size		_ZN34_INTERNAL_3f04bff7_4_k_cu_d5b4bb456thrust24THRUST_300001_SM_1000_NS6system6detail10sequential3seqE,(.L_29 - _ZN34_INTERNAL_3f04bff7_4_k_cu_d5b4bb456thrust24THRUST_300001_SM_1000_NS6system6detail10sequential3seqE)
_ZN34_INTERNAL_3f04bff7_4_k_cu_d5b4bb456thrust24THRUST_300001_SM_1000_NS6system6detail10sequential3seqE:
	.zero		1
.L_29:


//--------------------- .nv.constant0._ZN3cub18CUB_300001_SM_10006detail11EmptyKernelIvEEvv --------------------------
	.section	.nv.constant0._ZN3cub18CUB_300001_SM_10006detail11EmptyKernelIvEEvv,"a",@progbits
	.sectionflags	@""
	.align	4
.nv.constant0._ZN3cub18CUB_300001_SM_10006detail11EmptyKernelIvEEvv:
	.zero		896


//--------------------- .nv.constant0._Z22BlockedToStripedKernelPi --------------------------
	.section	.nv.constant0._Z22BlockedToStripedKernelPi,"a",@progbits
	.sectionflags	@""
	.align	4
.nv.constant0._Z22BlockedToStripedKernelPi:
	.zero		904


//--------------------- .nv.constant0._Z16TestStoreStripedPi --------------------------
	.section	.nv.constant0._Z16TestStoreStripedPi,"a",@progbits
	.sectionflags	@""
	.align	4
.nv.constant0._Z16TestStoreStripedPi:
	.zero		904


//--------------------- SYMBOLS --------------------------

	.type		.nv.reservedSmem.offset0,@object
	.size		.nv.reservedSmem.offset0,0x4
